	.headerflags	@"EF_CUDA_TEXMODE_UNIFIED EF_CUDA_64BIT_ADDRESS EF_CUDA_ACCELERATORS EF_CUDA_SM90 EF_CUDA_VIRTUAL_SM(EF_CUDA_SM90)"
	.elftype	@"ET_EXEC"


//--------------------- .nv.info                  --------------------------
	.section	.nv.info,"",@"SHT_CUDA_INFO"
	.align	4


	//----- nvinfo : EIATTR_REGCOUNT
	.align		4
        /*0000*/ 	.byte	0x04, 0x2f
        /*0002*/ 	.short	(.L_3 - .L_2)
	.align		4
.L_2:
        /*0004*/ 	.word	index@(triton_poi_fused__native_batch_norm_legit_no_training_relu_13)
        /*0008*/ 	.word	0x00000022


	//----- nvinfo : EIATTR_MIN_STACK_SIZE
	.align		4
.L_3:
        /*000c*/ 	.byte	0x04, 0x12
        /*000e*/ 	.short	(.L_5 - .L_4)
	.align		4
.L_4:
        /*0010*/ 	.word	index@(triton_poi_fused__native_batch_norm_legit_no_training_relu_13)
        /*0014*/ 	.word	0x00000000


	//----- nvinfo : EIATTR_FRAME_SIZE
	.align		4
.L_5:
        /*0018*/ 	.byte	0x04, 0x11
        /*001a*/ 	.short	(.L_7 - .L_6)
	.align		4
.L_6:
        /*001c*/ 	.word	index@(triton_poi_fused__native_batch_norm_legit_no_training_relu_13)
        /*0020*/ 	.word	0x00000000


	//----- nvinfo : EIATTR_MIN_STACK_SIZE
	.align		4
.L_7:
        /*0024*/ 	.byte	0x04, 0x12
        /*0026*/ 	.short	(.L_9 - .L_8)
	.align		4
.L_8:
        /*0028*/ 	.word	index@(triton_poi_fused__native_batch_norm_legit_no_training_relu_13)
        /*002c*/ 	.word	0x00000000
.L_9:


//--------------------- .nv.info.triton_poi_fused__native_batch_norm_legit_no_training_relu_13 --------------------------
	.section	.nv.info.triton_poi_fused__native_batch_norm_legit_no_training_relu_13,"",@"SHT_CUDA_INFO"
	.sectionflags	@""
	.align	4


	//----- nvinfo : EIATTR_CUDA_API_VERSION
	.align		4
        /*0000*/ 	.byte	0x04, 0x37
        /*0002*/ 	.short	(.L_11 - .L_10)
.L_10:
        /*0004*/ 	.word	0x0000007c


	//----- nvinfo : EIATTR_KPARAM_INFO
	.align		4
.L_11:
        /*0008*/ 	.byte	0x04, 0x17
        /*000a*/ 	.short	(.L_13 - .L_12)
.L_12:
        /*000c*/ 	.word	0x00000000
        /*0010*/ 	.short	0x0007
        /*0012*/ 	.short	0x0034
        /*0014*/ 	.byte	0x00, 0xf0, 0x11, 0x00


	//----- nvinfo : EIATTR_KPARAM_INFO
	.align		4
.L_13:
        /*0018*/ 	.byte	0x04, 0x17
        /*001a*/ 	.short	(.L_15 - .L_14)
.L_14:
        /*001c*/ 	.word	0x00000000
        /*0020*/ 	.short	0x0006
        /*0022*/ 	.short	0x0030
        /*0024*/ 	.byte	0x00, 0xf0, 0x11, 0x00


	//----- nvinfo : EIATTR_KPARAM_INFO
	.align		4
.L_15:
        /*0028*/ 	.byte	0x04, 0x17
        /*002a*/ 	.short	(.L_17 - .L_16)
.L_16:
        /*002c*/ 	.word	0x00000000
        /*0030*/ 	.short	0x0005
        /*0032*/ 	.short	0x0028
        /*0034*/ 	.byte	0x00, 0xf4, 0x21, 0x00


	//----- nvinfo : EIATTR_KPARAM_INFO
	.align		4
.L_17:
        /*0038*/ 	.byte	0x04, 0x17
        /*003a*/ 	.short	(.L_19 - .L_18)
.L_18:
        /*003c*/ 	.word	0x00000000
        /*0040*/ 	.short	0x0004
        /*0042*/ 	.short	0x0020
        /*0044*/ 	.byte	0x00, 0xf4, 0x21, 0x00


	//----- nvinfo : EIATTR_KPARAM_INFO
	.align		4
.L_19:
        /*0048*/ 	.byte	0x04, 0x17
        /*004a*/ 	.short	(.L_21 - .L_20)
.L_20:
        /*004c*/ 	.word	0x00000000
        /*0050*/ 	.short	0x0003
        /*0052*/ 	.short	0x0018
        /*0054*/ 	.byte	0x00, 0xf4, 0x21, 0x00


	//----- nvinfo : EIATTR_KPARAM_INFO
	.align		4
.L_21:
        /*0058*/ 	.byte	0x04, 0x17
        /*005a*/ 	.short	(.L_23 - .L_22)
.L_22:
        /*005c*/ 	.word	0x00000000
        /*0060*/ 	.short	0x0002
        /*0062*/ 	.short	0x0010
        /*0064*/ 	.byte	0x00, 0xf4, 0x21, 0x00


	//----- nvinfo : EIATTR_KPARAM_INFO
	.align		4
.L_23:
        /*0068*/ 	.byte	0x04, 0x17
        /*006a*/ 	.short	(.L_25 - .L_24)
.L_24:
        /*006c*/ 	.word	0x00000000
        /*0070*/ 	.short	0x0001
        /*0072*/ 	.short	0x0008
        /*0074*/ 	.byte	0x00, 0xf4, 0x21, 0x00


	//----- nvinfo : EIATTR_KPARAM_INFO
	.align		4
.L_25:
        /*0078*/ 	.byte	0x04, 0x17
        /*007a*/ 	.short	(.L_27 - .L_26)
.L_26:
        /*007c*/ 	.word	0x00000000
        /*0080*/ 	.short	0x0000
        /*0082*/ 	.short	0x0000
        /*0084*/ 	.byte	0x00, 0xf4, 0x21, 0x00


	//----- nvinfo : EIATTR_SPARSE_MMA_MASK
	.align		4
.L_27:
        /*0088*/ 	.byte	0x03, 0x50
        /*008a*/ 	.short	0x0000


	//----- nvinfo : EIATTR_MAXREG_COUNT
	.align		4
        /*008c*/ 	.byte	0x03, 0x1b
        /*008e*/ 	.short	0x00ff


	//----- nvinfo : EIATTR_EXIT_INSTR_OFFSETS
	.align		4
        /*0090*/ 	.byte	0x04, 0x1c
        /*0092*/ 	.short	(.L_29 - .L_28)


	//   ....[0]....
.L_28:
        /*0094*/ 	.word	0x00001320


	//   ....[1]....
        /*0098*/ 	.word	0x000013d0


	//----- nvinfo : EIATTR_REQNTID
	.align		4
.L_29:
        /*009c*/ 	.byte	0x04, 0x10
        /*009e*/ 	.short	(.L_31 - .L_30)
.L_30:
        /*00a0*/ 	.word	0x00000100
        /*00a4*/ 	.word	0x00000001
        /*00a8*/ 	.word	0x00000001


	//----- nvinfo : EIATTR_CBANK_PARAM_SIZE
	.align		4
.L_31:
        /*00ac*/ 	.byte	0x03, 0x19
        /*00ae*/ 	.short	0x0038


	//----- nvinfo : EIATTR_PARAM_CBANK
	.align		4
        /*00b0*/ 	.byte	0x04, 0x0a
        /*00b2*/ 	.short	(.L_33 - .L_32)
	.align		4
.L_32:
        /*00b4*/ 	.word	index@(.nv.constant0.triton_poi_fused__native_batch_norm_legit_no_training_relu_13)
        /*00b8*/ 	.short	0x0210
        /*00ba*/ 	.short	0x0038


	//----- nvinfo : EIATTR_SW_WAR
	.align		4
.L_33:
        /*00bc*/ 	.byte	0x04, 0x36
        /*00be*/ 	.short	(.L_35 - .L_34)
.L_34:
        /*00c0*/ 	.word	0x00000008
.L_35:


//--------------------- .nv.callgraph             --------------------------
	.section	.nv.callgraph,"",@"SHT_CUDA_CALLGRAPH"
	.align	4
	.sectionentsize	8
	.align		4
        /*0000*/ 	.word	0x00000000
	.align		4
        /*0004*/ 	.word	0xffffffff
	.align		4
        /*0008*/ 	.word	0x00000000
	.align		4
        /*000c*/ 	.word	0xfffffffe
	.align		4
        /*0010*/ 	.word	0x00000000
	.align		4
        /*0014*/ 	.word	0xfffffffd
	.align		4
        /*0018*/ 	.word	0x00000000
	.align		4
        /*001c*/ 	.word	0xfffffffc


//--------------------- .nv.constant4             --------------------------
	.section	.nv.constant4,"a",@progbits
	.align	8
	.align		8
.nv.constant4:
        /*0000*/ 	.dword	_$_str
	.align		8
        /*0008*/ 	.dword	_$_str_$_2


//--------------------- .text.triton_poi_fused__native_batch_norm_legit_no_training_relu_13 --------------------------
	.section	.text.triton_poi_fused__native_batch_norm_legit_no_training_relu_13,"ax",@progbits
	.sectionflags	@"SHF_BARRIERS=1"
	.align	128
        .global         triton_poi_fused__native_batch_norm_legit_no_training_relu_13
        .type           triton_poi_fused__native_batch_norm_legit_no_training_relu_13,@function
        .size           triton_poi_fused__native_batch_norm_legit_no_training_relu_13,(.L_x_1 - triton_poi_fused__native_batch_norm_legit_no_training_relu_13)
        .other          triton_poi_fused__native_batch_norm_legit_no_training_relu_13,@"STO_CUDA_ENTRY STV_DEFAULT"
triton_poi_fused__native_batch_norm_legit_no_training_relu_13:
.text.triton_poi_fused__native_batch_norm_legit_no_training_relu_13:
[----:B------:R-:W0:Y:S01]  /*0000*/  LDC R1, c[0x0][0x28] ;  /* 0x00000a00ff017b82 */ /* 0x000e220000000800 */
[----:B------:R-:W1:Y:S07]  /*0010*/  S2R R3, SR_CTAID.Y ;  /* 0x0000000000037919 */ /* 0x000e6e0000002600 */
[----:B------:R-:W2:Y:S01]  /*0020*/  LDC.64 R30, c[0x0][0x210] ;  /* 0x00008400ff1e7b82 */ /* 0x000ea20000000a00 */
[----:B------:R-:W-:Y:S01]  /*0030*/  ULDC.64 UR6, c[0x0][0x208] ;  /* 0x0000820000067ab9 */ /* 0x000fe20000000a00 */
[----:B------:R-:W3:Y:S01]  /*0040*/  S2R R13, SR_TID.X ;  /* 0x00000000000d7919 */ /* 0x000ee20000002100 */
[----:B------:R-:W4:Y:S05]  /*0050*/  S2R R21, SR_CTAID.X ;  /* 0x0000000000157919 */ /* 0x000f2a0000002500 */
[----:B------:R-:W5:Y:S01]  /*0060*/  LDC.64 R26, c[0x0][0x218] ;  /* 0x00008600ff1a7b82 */ /* 0x000f620000000a00 */
[----:B-1----:R-:W-:-:S02]  /*0070*/  IMAD.SHL.U32 R3, R3, 0x10, RZ ;  /* 0x0000001003037824 */ /* 0x002fc400078e00ff */
[----:B---3--:R-:W-:Y:S01]  /*0080*/  IMAD.SHL.U32 R0, R13, 0x4, RZ ;  /* 0x000000040d007824 */ /* 0x008fe200078e00ff */
[----:B------:R-:W-:-:S04]  /*0090*/  SHF.R.U32.HI R2, RZ, 0x2, R13 ;  /* 0x00000002ff027819 */ /* 0x000fc8000001160d */
[----:B------:R-:W-:Y:S02]  /*00a0*/  LOP3.LUT R24, R3, 0xc, R0, 0xf8, !PT ;  /* 0x0000000c03187812 */ /* 0x000fe400078ef800 */
[----:B------:R-:W-:Y:S02]  /*00b0*/  SGXT.U32 R2, R2, 0x6 ;  /* 0x000000060202781a */ /* 0x000fe40000000000 */
[----:B------:R-:W-:Y:S02]  /*00c0*/  SHF.R.S32.HI R5, RZ, 0x1f, R24 ;  /* 0x0000001fff057819 */ /* 0x000fe40000011418 */
[----:B------:R-:W-:Y:S02]  /*00d0*/  ISETP.GE.AND P0, PT, R24, 0x40, PT ;  /* 0x000000401800780c */ /* 0x000fe40003f06270 */
[----:B------:R-:W-:Y:S02]  /*00e0*/  LEA.HI R7, R5, R24, RZ, 0x4 ;  /* 0x0000001805077211 */ /* 0x000fe400078f20ff */
[----:B----4-:R-:W-:-:S02]  /*00f0*/  PRMT R12, R2, 0x6540, R21 ;  /* 0x00006540020c7816 */ /* 0x010fc40000000015 */
[C---:B------:R-:W-:Y:S01]  /*0100*/  LOP3.LUT R5, R7.reuse, 0xfffffff0, RZ, 0xc0, !PT ;  /* 0xfffffff007057812 */ /* 0x040fe200078ec0ff */
[----:B------:R-:W-:Y:S01]  /*0110*/  IMAD.SHL.U32 R9, R7, 0x100, RZ ;  /* 0x0000010007097824 */ /* 0x000fe200078e00ff */
[C---:B------:R-:W-:Y:S02]  /*0120*/  LOP3.LUT R23, R12.reuse, 0x80, RZ, 0xfc, !PT ;  /* 0x000000800c177812 */ /* 0x040fe400078efcff */
[----:B------:R-:W-:Y:S02]  /*0130*/  CS2R R6, SRZ ;  /* 0x0000000000067805 */ /* 0x000fe4000001ff00 */
[----:B------:R-:W-:Y:S01]  /*0140*/  LOP3.LUT R11, R12, 0x40, RZ, 0xfc, !PT ;  /* 0x000000400c0b7812 */ /* 0x000fe200078efcff */
[----:B------:R-:W-:Y:S01]  /*0150*/  IMAD.IADD R24, R24, 0x1, -R5 ;  /* 0x0000000118187824 */ /* 0x000fe200078e0a05 */
[----:B------:R-:W-:Y:S02]  /*0160*/  LOP3.LUT R15, R9, 0xfffff000, RZ, 0xc0, !PT ;  /* 0xfffff000090f7812 */ /* 0x000fe400078ec0ff */
[----:B------:R-:W-:-:S02]  /*0170*/  CS2R R4, SRZ ;  /* 0x0000000000047805 */ /* 0x000fc4000001ff00 */
[----:B------:R-:W-:Y:S02]  /*0180*/  ISETP.LT.AND P1, PT, R12, 0x100, !P0 ;  /* 0x000001000c00780c */ /* 0x000fe40004721270 */
[----:B------:R-:W-:Y:S02]  /*0190*/  CS2R R8, SRZ ;  /* 0x0000000000087805 */ /* 0x000fe4000001ff00 */
[----:B------:R-:W-:Y:S01]  /*01a0*/  ISETP.LT.AND P3, PT, R23, 0x100, !P0 ;  /* 0x000001001700780c */ /* 0x000fe20004761270 */
[----:B------:R-:W-:Y:S01]  /*01b0*/  IMAD.IADD R15, R24, 0x1, R15 ;  /* 0x00000001180f7824 */ /* 0x000fe200078e020f */
[----:B------:R-:W-:Y:S02]  /*01c0*/  SHF.R.U32.HI R16, RZ, 0x6, R13 ;  /* 0x00000006ff107819 */ /* 0x000fe4000001160d */
[----:B------:R-:W-:Y:S01]  /*01d0*/  ISETP.LT.AND P2, PT, R11, 0x100, !P0 ;  /* 0x000001000b00780c */ /* 0x000fe20004741270 */
[C-C-:B------:R-:W-:Y:S01]  /*01e0*/  IMAD R19, R12.reuse, 0x10, R15.reuse ;  /* 0x000000100c137824 */ /* 0x140fe200078e020f */
[----:B------:R-:W-:Y:S01]  /*01f0*/  LOP3.LUT R12, R12, 0xc0, RZ, 0xfc, !PT ;  /* 0x000000c00c0c7812 */ /* 0x000fe200078efcff */
[----:B------:R-:W-:-:S02]  /*0200*/  IMAD R23, R23, 0x10, R15 ;  /* 0x0000001017177824 */ /* 0x000fc400078e020f */
[--C-:B------:R-:W-:Y:S01]  /*0210*/  IMAD R29, R11, 0x10, R15.reuse ;  /* 0x000000100b1d7824 */ /* 0x100fe200078e020f */
[C---:B------:R-:W-:Y:S01]  /*0220*/  ISETP.LT.AND P4, PT, R12.reuse, 0x100, !P0 ;  /* 0x000001000c00780c */ /* 0x040fe20004781270 */
[----:B------:R-:W-:Y:S01]  /*0230*/  IMAD R17, R12, 0x10, R15 ;  /* 0x000000100c117824 */ /* 0x000fe200078e020f */
[----:B------:R-:W-:Y:S02]  /*0240*/  CS2R R12, SRZ ;  /* 0x00000000000c7805 */ /* 0x000fe4000001ff00 */
[----:B------:R-:W-:Y:S01]  /*0250*/  CS2R R14, SRZ ;  /* 0x00000000000e7805 */ /* 0x000fe2000001ff00 */
[--C-:B--2---:R-:W-:Y:S01]  /*0260*/  IMAD.WIDE R18, R19, 0x4, R30.reuse ;  /* 0x0000000413127825 */ /* 0x104fe200078e021e */
[----:B------:R-:W-:Y:S02]  /*0270*/  SGXT.U32 R16, R16, 0x2 ;  /* 0x000000021010781a */ /* 0x000fe40000000000 */
[----:B------:R-:W-:Y:S02]  /*0280*/  CS2R R10, SRZ ;  /* 0x00000000000a7805 */ /* 0x000fe4000001ff00 */
[----:B------:R-:W-:Y:S01]  /*0290*/  LOP3.LUT R0, R0, 0xfc, RZ, 0xc0, !PT ;  /* 0x000000fc00007812 */ /* 0x000fe200078ec0ff */
[----:B------:R-:W-:Y:S01]  /*02a0*/  IMAD.WIDE R22, R23, 0x4, R30 ;  /* 0x0000000417167825 */ /* 0x000fe200078e021e */
[----:B------:R1:W2:Y:S01]  /*02b0*/  @P1 LDG.E.EL.128 R4, desc[UR6][R18.64] ;  /* 0x0000000612041981 */ /* 0x0002a2000c2e1d00 */
[----:B------:R-:W-:-:S02]  /*02c0*/  LOP3.LUT R3, R16, R3, RZ, 0xfc, !PT ;  /* 0x0000000310037212 */ /* 0x000fc400078efcff */
[----:B------:R-:W-:Y:S01]  /*02d0*/  IMAD.WIDE R28, R29, 0x4, R30 ;  /* 0x000000041d1c7825 */ /* 0x000fe200078e021e */
[----:B------:R3:W4:Y:S01]  /*02e0*/  @P3 LDG.E.EL.128 R12, desc[UR6][R22.64] ;  /* 0x00000006160c3981 */ /* 0x000722000c2e1d00 */
[----:B------:R-:W-:Y:S02]  /*02f0*/  PRMT R0, R0, 0x6540, R21 ;  /* 0x0000654000007816 */ /* 0x000fe40000000015 */
[----:B------:R-:W-:Y:S01]  /*0300*/  CS2R R20, SRZ ;  /* 0x0000000000147805 */ /* 0x000fe2000001ff00 */
[----:B------:R-:W-:Y:S01]  /*0310*/  IMAD.WIDE R30, R17, 0x4, R30 ;  /* 0x00000004111e7825 */ /* 0x000fe200078e021e */
[----:B------:R-:W-:Y:S01]  /*0320*/  CS2R R16, SRZ ;  /* 0x0000000000107805 */ /* 0x000fe2000001ff00 */
[----:B------:R3:W2:Y:S01]  /*0330*/  @P2 LDG.E.EL.128 R8, desc[UR6][R28.64] ;  /* 0x000000061c082981 */ /* 0x0006a2000c2e1d00 */
[----:B-1----:R-:W-:Y:S01]  /*0340*/  CS2R R18, SRZ ;  /* 0x0000000000127805 */ /* 0x002fe2000001ff00 */
[----:B-----5:R-:W-:Y:S01]  /*0350*/  IMAD.WIDE R26, R24, 0x4, R26 ;  /* 0x00000004181a7825 */ /* 0x020fe200078e021a */
[----:B---3--:R-:W-:-:S04]  /*0360*/  CS2R R22, SRZ ;  /* 0x0000000000167805 */ /* 0x008fc8000001ff00 */
[----:B------:R-:W3:Y:S01]  /*0370*/  @P4 LDG.E.EL.128 R16, desc[UR6][R30.64] ;  /* 0x000000061e104981 */ /* 0x000ee2000c2e1d00 */
[----:B0-----:R-:W0:Y:S03]  /*0380*/  LDC.64 R28, c[0x0][0x220] ;  /* 0x00008800ff1c7b82 */ /* 0x001e260000000a00 */
[----:B------:R-:W2:Y:S01]  /*0390*/  @!P0 LDG.E.EL.128 R20, desc[UR6][R26.64] ;  /* 0x000000061a148981 */ /* 0x000ea2000c2e1d00 */
[----:B0-----:R-:W-:-:S04]  /*03a0*/  IMAD.WIDE R28, R24, 0x4, R28 ;  /* 0x00000004181c7825 */ /* 0x001fc800078e021c */
[C---:B--2---:R-:W-:Y:S01]  /*03b0*/  FADD R4, -R20.reuse, R4 ;  /* 0x0000000414047221 */ /* 0x044fe20000000100 */
[C---:B------:R-:W-:Y:S01]  /*03c0*/  FADD R25, -R20.reuse, R8 ;  /* 0x0000000814197221 */ /* 0x040fe20000000100 */
[C---:B----4-:R-:W-:Y:S01]  /*03d0*/  FADD R12, -R20.reuse, R12 ;  /* 0x0000000c140c7221 */ /* 0x050fe20000000100 */
[----:B---3--:R-:W-:Y:S01]  /*03e0*/  FADD R16, -R20, R16 ;  /* 0x0000001014107221 */ /* 0x008fe20000000100 */
[C---:B------:R-:W-:Y:S01]  /*03f0*/  FADD R5, -R21.reuse, R5 ;  /* 0x0000000515057221 */ /* 0x040fe20000000100 */
[C---:B------:R-:W-:Y:S01]  /*0400*/  FADD R20, -R21.reuse, R9 ;  /* 0x0000000915147221 */ /* 0x040fe20000000100 */
[C---:B------:R-:W-:Y:S01]  /*0410*/  FADD R13, -R21.reuse, R13 ;  /* 0x0000000d150d7221 */ /* 0x040fe20000000100 */
[----:B------:R-:W-:Y:S01]  /*0420*/  FADD R17, -R21, R17 ;  /* 0x0000001115117221 */ /* 0x000fe20000000100 */
[C---:B------:R-:W-:Y:S01]  /*0430*/  FADD R6, -R22.reuse, R6 ;  /* 0x0000000616067221 */ /* 0x040fe20000000100 */
[C---:B------:R-:W-:Y:S01]  /*0440*/  FADD R21, -R22.reuse, R10 ;  /* 0x0000000a16157221 */ /* 0x040fe20000000100 */
[C---:B------:R-:W-:Y:S01]  /*0450*/  FADD R14, -R22.reuse, R14 ;  /* 0x0000000e160e7221 */ /* 0x040fe20000000100 */
[----:B------:R-:W-:Y:S01]  /*0460*/  FADD R18, -R22, R18 ;  /* 0x0000001216127221 */ /* 0x000fe20000000100 */
[----:B------:R-:W-:Y:S01]  /*0470*/  FADD R22, -R23, R11 ;  /* 0x0000000b17167221 */ /* 0x000fe20000000100 */
[----:B------:R-:W-:-:S02]  /*0480*/  CS2R R8, SRZ ;  /* 0x0000000000087805 */ /* 0x000fc4000001ff00 */
[----:B------:R-:W-:-:S06]  /*0490*/  CS2R R10, SRZ ;  /* 0x00000000000a7805 */ /* 0x000fcc000001ff00 */
[----:B------:R-:W2:Y:S01]  /*04a0*/  @!P0 LDG.E.EL.128 R8, desc[UR6][R28.64] ;  /* 0x000000061c088981 */ /* 0x000ea2000c2e1d00 */
[C---:B------:R-:W-:Y:S01]  /*04b0*/  FADD R26, -R23.reuse, R7 ;  /* 0x00000007171a7221 */ /* 0x040fe20000000100 */
[C---:B------:R-:W-:Y:S01]  /*04c0*/  FADD R7, -R23.reuse, R15 ;  /* 0x0000000f17077221 */ /* 0x040fe20000000100 */
[----:B------:R-:W-:Y:S01]  /*04d0*/  FADD R23, -R23, R19 ;  /* 0x0000001317177221 */ /* 0x000fe20000000100 */
[----:B--2---:R-:W-:-:S04]  /*04e0*/  FADD R30, R8, 9.9999997473787516356e-06 ;  /* 0x3727c5ac081e7421 */ /* 0x004fc80000000000 */
[----:B------:R0:W1:Y:S01]  /*04f0*/  MUFU.SQRT R8, R30 ;  /* 0x0000001e00087308 */ /* 0x0000620000002000 */
[----:B------:R-:W-:Y:S01]  /*0500*/  FADD R19, R10, 9.9999997473787516356e-06 ;  /* 0x3727c5ac0a137421 */ /* 0x000fe20000000000 */
[----:B------:R-:W-:Y:S01]  /*0510*/  FADD R9, R9, 9.9999997473787516356e-06 ;  /* 0x3727c5ac09097421 */ /* 0x000fe20000000000 */
[----:B------:R-:W-:-:S05]  /*0520*/  FADD R11, R11, 9.9999997473787516356e-06 ;  /* 0x3727c5ac0b0b7421 */ /* 0x000fca0000000000 */
[----:B------:R-:W2:Y:S01]  /*0530*/  MUFU.SQRT R15, R9 ;  /* 0x00000009000f7308 */ /* 0x000ea20000002000 */
[----:B0-----:R-:W0:Y:S07]  /*0540*/  LDC.64 R30, c[0x0][0x230] ;  /* 0x00008c00ff1e7b82 */ /* 0x001e2e0000000a00 */
[----:B------:R-:W3:Y:S01]  /*0550*/  MUFU.SQRT R19, R19 ;  /* 0x0000001300137308 */ /* 0x000ee20000002000 */
[C---:B-1----:R-:W-:Y:S02]  /*0560*/  FSETP.GT.AND P6, PT, R8.reuse, 8.50705917302346158658e+37, PT ;  /* 0x7e8000000800780b */ /* 0x042fe40003fc4000 */
[----:B------:R-:W-:-:S05]  /*0570*/  FSETP.GEU.AND P1, PT, R8, 1.175494350822287508e-38, PT ;  /* 0x008000000800780b */ /* 0x000fca0003f2e000 */
[----:B------:R-:W1:Y:S01]  /*0580*/  MUFU.SQRT R27, R11 ;  /* 0x0000000b001b7308 */ /* 0x000e620000002000 */
[----:B------:R-:W-:Y:S01]  /*0590*/  IMAD.MOV.U32 R10, RZ, RZ, 0x3e800000 ;  /* 0x3e800000ff0a7424 */ /* 0x000fe200078e00ff */
[----:B--2---:R-:W-:-:S04]  /*05a0*/  FSETP.GT.AND P2, PT, R15, 8.50705917302346158658e+37, PT ;  /* 0x7e8000000f00780b */ /* 0x004fc80003f44000 */
[----:B------:R-:W-:Y:S01]  /*05b0*/  FSEL R28, R10, 1, P6 ;  /* 0x3f8000000a1c7808 */ /* 0x000fe20003000000 */
[----:B------:R-:W-:Y:S01]  /*05c0*/  @P6 FMUL R8, R8, 0.25 ;  /* 0x3e80000008086820 */ /* 0x000fe20000400000 */
[----:B---3--:R-:W-:Y:S02]  /*05d0*/  FSETP.GT.AND P4, PT, R19, 8.50705917302346158658e+37, PT ;  /* 0x7e8000001300780b */ /* 0x008fe40003f84000 */
[----:B------:R-:W-:Y:S01]  /*05e0*/  FSETP.GEU.AND P3, PT, R15, 1.175494350822287508e-38, PT ;  /* 0x008000000f00780b */ /* 0x000fe20003f6e000 */
[----:B------:R-:W-:Y:S01]  /*05f0*/  @!P1 FMUL R8, R8, 16777216 ;  /* 0x4b80000008089820 */ /* 0x000fe20000400000 */
[----:B------:R-:W-:Y:S02]  /*0600*/  FSETP.GEU.AND P5, PT, R19, 1.175494350822287508e-38, PT ;  /* 0x008000001300780b */ /* 0x000fe40003fae000 */
[C---:B-1----:R-:W-:Y:S01]  /*0610*/  FSETP.GT.AND P6, PT, R27.reuse, 8.50705917302346158658e+37, PT ;  /* 0x7e8000001b00780b */ /* 0x042fe20003fc4000 */
[----:B------:R-:W-:Y:S01]  /*0620*/  @!P1 FMUL R28, R28, 16777216 ;  /* 0x4b8000001c1c9820 */ /* 0x000fe20000400000 */
[----:B------:R-:W-:Y:S01]  /*0630*/  FSETP.GEU.AND P1, PT, R27, 1.175494350822287508e-38, PT ;  /* 0x008000001b00780b */ /* 0x000fe20003f2e000 */
[----:B------:R-:W1:Y:S01]  /*0640*/  MUFU.RCP R9, R8 ;  /* 0x0000000800097308 */ /* 0x000e620000001000 */
[----:B------:R-:W-:-:S03]  /*0650*/  @P2 FMUL R15, R15, 0.25 ;  /* 0x3e8000000f0f2820 */ /* 0x000fc60000400000 */
[----:B------:R-:W-:Y:S02]  /*0660*/  @P4 FMUL R19, R19, 0.25 ;  /* 0x3e80000013134820 */ /* 0x000fe40000400000 */
[----:B------:R-:W-:Y:S02]  /*0670*/  @!P3 FMUL R15, R15, 16777216 ;  /* 0x4b8000000f0fb820 */ /* 0x000fe40000400000 */
[----:B------:R-:W-:Y:S02]  /*0680*/  @!P5 FMUL R19, R19, 16777216 ;  /* 0x4b8000001313d820 */ /* 0x000fe40000400000 */
[----:B------:R-:W-:-:S04]  /*0690*/  @P6 FMUL R27, R27, 0.25 ;  /* 0x3e8000001b1b6820 */ /* 0x000fc80000400000 */
[----:B------:R-:W-:Y:S01]  /*06a0*/  @!P1 FMUL R27, R27, 16777216 ;  /* 0x4b8000001b1b9820 */ /* 0x000fe20000400000 */
[----:B------:R-:W2:Y:S01]  /*06b0*/  MUFU.RCP R15, R15 ;  /* 0x0000000f000f7308 */ /* 0x000ea20000001000 */
[----:B-1----:R-:W-:Y:S01]  /*06c0*/  FMUL R9, R9, R28 ;  /* 0x0000001c09097220 */ /* 0x002fe20000400000 */
[----:B------:R-:W-:-:S06]  /*06d0*/  FSEL R8, R10, 1, P2 ;  /* 0x3f8000000a087808 */ /* 0x000fcc0001000000 */
[----:B------:R-:W1:Y:S01]  /*06e0*/  MUFU.RCP R19, R19 ;  /* 0x0000001300137308 */ /* 0x000e620000001000 */
[C---:B------:R-:W-:Y:S02]  /*06f0*/  FSEL R28, R10.reuse, 1, P4 ;  /* 0x3f8000000a1c7808 */ /* 0x040fe40002000000 */
[----:B------:R-:W-:-:S05]  /*0700*/  FSEL R10, R10, 1, P6 ;  /* 0x3f8000000a0a7808 */ /* 0x000fca0003000000 */
[----:B------:R-:W3:Y:S01]  /*0710*/  MUFU.RCP R27, R27 ;  /* 0x0000001b001b7308 */ /* 0x000ee20000001000 */
[----:B------:R-:W-:Y:S01]  /*0720*/  @!P3 FMUL R8, R8, 16777216 ;  /* 0x4b8000000808b820 */ /* 0x000fe20000400000 */
[----:B------:R-:W-:Y:S01]  /*0730*/  @!P5 FMUL R28, R28, 16777216 ;  /* 0x4b8000001c1cd820 */ /* 0x000fe20000400000 */
[----:B------:R-:W-:Y:S02]  /*0740*/  @!P1 FMUL R10, R10, 16777216 ;  /* 0x4b8000000a0a9820 */ /* 0x000fe40000400000 */
[----:B--2---:R-:W-:Y:S01]  /*0750*/  FMUL R8, R15, R8 ;  /* 0x000000080f087220 */ /* 0x004fe20000400000 */
[----:B-1----:R-:W-:Y:S01]  /*0760*/  FMUL R15, R19, R28 ;  /* 0x0000001c130f7220 */ /* 0x002fe20000400000 */
[----:B---3--:R-:W-:Y:S02]  /*0770*/  FMUL R19, R27, R10 ;  /* 0x0000000a1b137220 */ /* 0x008fe40000400000 */
[----:B------:R-:W1:Y:S01]  /*0780*/  LDC.64 R10, c[0x0][0x228] ;  /* 0x00008a00ff0a7b82 */ /* 0x000e620000000a00 */
[C---:B------:R-:W-:Y:S01]  /*0790*/  FMUL R27, R8.reuse, R13 ;  /* 0x0000000d081b7220 */ /* 0x040fe20000400000 */
[C---:B------:R-:W-:Y:S01]  /*07a0*/  FMUL R28, R9.reuse, R12 ;  /* 0x0000000c091c7220 */ /* 0x040fe20000400000 */
[C---:B------:R-:W-:Y:S01]  /*07b0*/  FMUL R17, R8.reuse, R17 ;  /* 0x0000001108117220 */ /* 0x040fe20000400000 */
[C---:B------:R-:W-:Y:S01]  /*07c0*/  FMUL R20, R8.reuse, R20 ;  /* 0x0000001408147220 */ /* 0x040fe20000400000 */
[----:B------:R-:W-:Y:S01]  /*07d0*/  FMUL R5, R8, R5 ;  /* 0x0000000508057220 */ /* 0x000fe20000400000 */
[C---:B------:R-:W-:Y:S01]  /*07e0*/  FMUL R16, R9.reuse, R16 ;  /* 0x0000001009107220 */ /* 0x040fe20000400000 */
[C---:B------:R-:W-:Y:S01]  /*07f0*/  FMUL R25, R9.reuse, R25 ;  /* 0x0000001909197220 */ /* 0x040fe20000400000 */
[----:B------:R-:W-:Y:S01]  /*0800*/  FMUL R4, R9, R4 ;  /* 0x0000000409047220 */ /* 0x000fe20000400000 */
[----:B------:R-:W-:Y:S01]  /*0810*/  CS2R R8, SRZ ;  /* 0x0000000000087805 */ /* 0x000fe2000001ff00 */
[C---:B------:R-:W-:Y:S01]  /*0820*/  FMUL R23, R19.reuse, R23 ;  /* 0x0000001713177220 */ /* 0x040fe20000400000 */
[C---:B------:R-:W-:Y:S01]  /*0830*/  FMUL R7, R19.reuse, R7 ;  /* 0x0000000713077220 */ /* 0x040fe20000400000 */
[C---:B------:R-:W-:Y:S01]  /*0840*/  FMUL R22, R19.reuse, R22 ;  /* 0x0000001613167220 */ /* 0x040fe20000400000 */
[----:B------:R-:W-:Y:S01]  /*0850*/  FMUL R19, R19, R26 ;  /* 0x0000001a13137220 */ /* 0x000fe20000400000 */
[C---:B------:R-:W-:Y:S01]  /*0860*/  FMUL R18, R15.reuse, R18 ;  /* 0x000000120f127220 */ /* 0x040fe20000400000 */
[C---:B------:R-:W-:Y:S01]  /*0870*/  FMUL R26, R15.reuse, R14 ;  /* 0x0000000e0f1a7220 */ /* 0x040fe20000400000 */
[C---:B------:R-:W-:Y:S01]  /*0880*/  FMUL R21, R15.reuse, R21 ;  /* 0x000000150f157220 */ /* 0x040fe20000400000 */
[----:B------:R-:W-:Y:S01]  /*0890*/  FMUL R6, R15, R6 ;  /* 0x000000060f067220 */ /* 0x000fe20000400000 */
[----:B-1----:R-:W-:Y:S01]  /*08a0*/  IMAD.WIDE R12, R24, 0x4, R10 ;  /* 0x00000004180c7825 */ /* 0x002fe200078e020a */
[----:B------:R-:W-:-:S02]  /*08b0*/  CS2R R10, SRZ ;  /* 0x00000000000a7805 */ /* 0x000fc4000001ff00 */
[----:B------:R-:W-:Y:S01]  /*08c0*/  CS2R R14, SRZ ;  /* 0x00000000000e7805 */ /* 0x000fe2000001ff00 */
[----:B0-----:R-:W-:-:S03]  /*08d0*/  IMAD.WIDE R30, R24, 0x4, R30 ;  /* 0x00000004181e7825 */ /* 0x001fc600078e021e */
[----:B------:R0:W2:Y:S02]  /*08e0*/  @!P0 LDG.E.EL.128 R8, desc[UR6][R12.64] ;  /* 0x000000060c088981 */ /* 0x0000a4000c2e1d00 */
[----:B0-----:R-:W-:-:S06]  /*08f0*/  CS2R R12, SRZ ;  /* 0x00000000000c7805 */ /* 0x001fcc000001ff00 */
[----:B------:R-:W2:Y:S01]  /*0900*/  @!P0 LDG.E.EL.128 R12, desc[UR6][R30.64] ;  /* 0x000000061e0c8981 */ /* 0x000ea2000c2e1d00 */
[----:B------:R-:W0:Y:S01]  /*0910*/  S2UR UR5, SR_CgaCtaId ;  /* 0x00000000000579c3 */ /* 0x000e220000008800 */
[----:B------:R-:W-:-:S04]  /*0920*/  ISETP.GE.AND P0, PT, R0, 0x100, PT ;  /* 0x000001000000780c */ /* 0x000fc80003f06270 */
[----:B------:R-:W-:Y:S01]  /*0930*/  ISETP.LT.AND P3, PT, R3, 0x40, !P0 ;  /* 0x000000400300780c */ /* 0x000fe20004761270 */
[----:B------:R-:W-:Y:S02]  /*0940*/  UMOV UR4, 0x400 ;  /* 0x0000040000047882 */ /* 0x000fe40000000000 */
[----:B0-----:R-:W-:Y:S01]  /*0950*/  UPRMT UR4, UR5, 0x654, UR4 ;  /* 0x0000065405047896 */ /* 0x001fe20008000004 */
[-CC-:B--2---:R-:W-:Y:S01]  /*0960*/  FFMA R4, R4, R8.reuse, R12.reuse ;  /* 0x0000000804047223 */ /* 0x184fe2000000000c */
[-CC-:B------:R-:W-:Y:S01]  /*0970*/  FFMA R25, R25, R8.reuse, R12.reuse ;  /* 0x0000000819197223 */ /* 0x180fe2000000000c */
[-CC-:B------:R-:W-:Y:S01]  /*0980*/  FFMA R28, R28, R8.reuse, R12.reuse ;  /* 0x000000081c1c7223 */ /* 0x180fe2000000000c */
[----:B------:R-:W-:Y:S01]  /*0990*/  FFMA R16, R16, R8, R12 ;  /* 0x0000000810107223 */ /* 0x000fe2000000000c */
[----:B------:R-:W-:-:S04]  /*09a0*/  SHF.R.S32.HI R12, RZ, 0x1f, R3 ;  /* 0x0000001fff0c7819 */ /* 0x000fc80000011403 */
[----:B------:R-:W-:-:S04]  /*09b0*/  LEA.HI R12, R12, R3, RZ, 0x4 ;  /* 0x000000030c0c7211 */ /* 0x000fc800078f20ff */
[C---:B------:R-:W-:Y:S01]  /*09c0*/  LOP3.LUT R24, R12.reuse, 0xfffff0, RZ, 0xc0, !PT ;  /* 0x00fffff00c187812 */ /* 0x040fe200078ec0ff */
[----:B------:R-:W-:Y:S02]  /*09d0*/  IMAD.SHL.U32 R12, R12, 0x400, RZ ;  /* 0x000004000c0c7824 */ /* 0x000fe400078e00ff */
[----:B------:R-:W-:Y:S02]  /*09e0*/  FFMA R8, R5, R9, R13 ;  /* 0x0000000905087223 */ /* 0x000fe4000000000d */
[----:B------:R-:W-:Y:S01]  /*09f0*/  IMAD.IADD R5, R3, 0x1, -R24 ;  /* 0x0000000103057824 */ /* 0x000fe200078e0a18 */
[----:B------:R-:W-:-:S03]  /*0a00*/  LOP3.LUT R12, R12, 0xffffc000, RZ, 0xc0, !PT ;  /* 0xffffc0000c0c7812 */ /* 0x000fc600078ec0ff */
[----:B------:R-:W-:Y:S02]  /*0a10*/  IMAD R5, R5, 0x100, R0 ;  /* 0x0000010005057824 */ /* 0x000fe400078e0200 */
[-CC-:B------:R-:W-:Y:S01]  /*0a20*/  FFMA R20, R20, R9.reuse, R13.reuse ;  /* 0x0000000914147223 */ /* 0x180fe2000000000d */
[-CC-:B------:R-:W-:Y:S01]  /*0a30*/  FFMA R27, R27, R9.reuse, R13.reuse ;  /* 0x000000091b1b7223 */ /* 0x180fe2000000000d */
[----:B------:R-:W-:Y:S01]  /*0a40*/  FFMA R17, R17, R9, R13 ;  /* 0x0000000911117223 */ /* 0x000fe2000000000d */
[----:B------:R-:W-:Y:S02]  /*0a50*/  IMAD.IADD R5, R5, 0x1, R12 ;  /* 0x0000000105057824 */ /* 0x000fe400078e020c */
[-CC-:B------:R-:W-:Y:S01]  /*0a60*/  FFMA R9, R6, R10.reuse, R14.reuse ;  /* 0x0000000a06097223 */ /* 0x180fe2000000000e */
[-CC-:B------:R-:W-:Y:S01]  /*0a70*/  FFMA R12, R21, R10.reuse, R14.reuse ;  /* 0x0000000a150c7223 */ /* 0x180fe2000000000e */
[-CC-:B------:R-:W-:Y:S01]  /*0a80*/  FFMA R26, R26, R10.reuse, R14.reuse ;  /* 0x0000000a1a1a7223 */ /* 0x180fe2000000000e */
[----:B------:R-:W-:Y:S01]  /*0a90*/  FFMA R18, R18, R10, R14 ;  /* 0x0000000a12127223 */ /* 0x000fe2000000000e */
[-CC-:B------:R-:W-:Y:S01]  /*0aa0*/  FFMA R19, R19, R11.reuse, R15.reuse ;  /* 0x0000000b13137223 */ /* 0x180fe2000000000f */
[-CC-:B------:R-:W-:Y:S01]  /*0ab0*/  FFMA R22, R22, R11.reuse, R15.reuse ;  /* 0x0000000b16167223 */ /* 0x180fe2000000000f */
[-CC-:B------:R-:W-:Y:S01]  /*0ac0*/  FFMA R10, R7, R11.reuse, R15.reuse ;  /* 0x0000000b070a7223 */ /* 0x180fe2000000000f */
[----:B------:R-:W-:Y:S01]  /*0ad0*/  FFMA R23, R23, R11, R15 ;  /* 0x0000000b17177223 */ /* 0x000fe2000000000f */
[C---:B------:R-:W-:Y:S01]  /*0ae0*/  LOP3.LUT R6, R3.reuse, 0x8, RZ, 0xfc, !PT ;  /* 0x0000000803067812 */ /* 0x040fe200078efcff */
[----:B------:R-:W0:Y:S01]  /*0af0*/  S2R R11, SR_TID.X ;  /* 0x00000000000b7919 */ /* 0x000e220000002100 */
[----:B------:R-:W-:-:S02]  /*0b00*/  LOP3.LUT R13, R3, 0x4, RZ, 0xfc, !PT ;  /* 0x00000004030d7812 */ /* 0x000fc400078efcff */
[----:B------:R-:W-:Y:S02]  /*0b10*/  SHF.R.S32.HI R7, RZ, 0x1f, R6 ;  /* 0x0000001fff077819 */ /* 0x000fe40000011406 */
[----:B------:R-:W-:Y:S02]  /*0b20*/  SHF.R.S32.HI R14, RZ, 0x1f, R13 ;  /* 0x0000001fff0e7819 */ /* 0x000fe4000001140d */
[----:B------:R-:W-:Y:S02]  /*0b30*/  LEA.HI R7, R7, R6, RZ, 0x4 ;  /* 0x0000000607077211 */ /* 0x000fe400078f20ff */
[----:B------:R-:W-:Y:S02]  /*0b40*/  LEA.HI R14, R14, R13, RZ, 0x4 ;  /* 0x0000000d0e0e7211 */ /* 0x000fe400078f20ff */
[----:B------:R-:W-:Y:S02]  /*0b50*/  LOP3.LUT R15, R7, 0xfffff0, RZ, 0xc0, !PT ;  /* 0x00fffff0070f7812 */ /* 0x000fe400078ec0ff */
[----:B------:R-:W-:-:S03]  /*0b60*/  ISETP.LT.AND P1, PT, R6, 0x40, !P0 ;  /* 0x000000400600780c */ /* 0x000fc60004721270 */
[----:B------:R-:W-:Y:S01]  /*0b70*/  IMAD.IADD R15, R6, 0x1, -R15 ;  /* 0x00000001060f7824 */ /* 0x000fe200078e0a0f */
[C---:B------:R-:W-:Y:S01]  /*0b80*/  LOP3.LUT R6, R14.reuse, 0xfffff0, RZ, 0xc0, !PT ;  /* 0x00fffff00e067812 */ /* 0x040fe200078ec0ff */
[----:B------:R-:W-:Y:S01]  /*0b90*/  IMAD.SHL.U32 R7, R7, 0x400, RZ ;  /* 0x0000040007077824 */ /* 0x000fe200078e00ff */
[C---:B------:R-:W-:Y:S01]  /*0ba0*/  ISETP.LT.AND P2, PT, R13.reuse, 0x40, !P0 ;  /* 0x000000400d00780c */ /* 0x040fe20004741270 */
[----:B------:R-:W-:Y:S02]  /*0bb0*/  IMAD.SHL.U32 R14, R14, 0x400, RZ ;  /* 0x000004000e0e7824 */ /* 0x000fe400078e00ff */
[----:B------:R-:W-:Y:S01]  /*0bc0*/  IMAD.IADD R13, R13, 0x1, -R6 ;  /* 0x000000010d0d7824 */ /* 0x000fe200078e0a06 */
[----:B------:R-:W-:Y:S01]  /*0bd0*/  LOP3.LUT R6, R7, 0xffffc000, RZ, 0xc0, !PT ;  /* 0xffffc00007067812 */ /* 0x000fe200078ec0ff */
[--C-:B------:R-:W-:Y:S01]  /*0be0*/  IMAD R7, R15, 0x100, R0.reuse ;  /* 0x000001000f077824 */ /* 0x100fe200078e0200 */
[----:B------:R-:W-:Y:S01]  /*0bf0*/  LOP3.LUT R14, R14, 0xffffc000, RZ, 0xc0, !PT ;  /* 0xffffc0000e0e7812 */ /* 0x000fe200078ec0ff */
[----:B------:R-:W-:Y:S01]  /*0c00*/  IMAD R13, R13, 0x100, R0 ;  /* 0x000001000d0d7824 */ /* 0x000fe200078e0200 */
[----:B------:R-:W-:Y:S01]  /*0c10*/  LOP3.LUT R3, R3, 0xc, RZ, 0xfc, !PT ;  /* 0x0000000c03037812 */ /* 0x000fe200078efcff */
[----:B------:R-:W-:-:S02]  /*0c20*/  IMAD.IADD R7, R7, 0x1, R6 ;  /* 0x0000000107077824 */ /* 0x000fc400078e0206 */
[----:B------:R-:W-:Y:S01]  /*0c30*/  IMAD.IADD R21, R13, 0x1, R14 ;  /* 0x000000010d157824 */ /* 0x000fe200078e020e */
[----:B------:R-:W-:Y:S01]  /*0c40*/  SHF.R.S32.HI R6, RZ, 0x1f, R3 ;  /* 0x0000001fff067819 */ /* 0x000fe20000011403 */
[----:B0-----:R-:W-:-:S03]  /*0c50*/  IMAD.SHL.U32 R13, R11, 0x400, RZ ;  /* 0x000004000b0d7824 */ /* 0x001fc600078e00ff */
[----:B------:R-:W-:Y:S02]  /*0c60*/  LEA.HI R6, R6, R3, RZ, 0x4 ;  /* 0x0000000306067211 */ /* 0x000fe400078f20ff */
[----:B------:R-:W-:Y:S02]  /*0c70*/  LOP3.LUT R13, R13, 0xc00, RZ, 0xc0, !PT ;  /* 0x00000c000d0d7812 */ /* 0x000fe400078ec0ff */
[----:B------:R-:W-:Y:S02]  /*0c80*/  LOP3.LUT R14, R6, 0xfffff0, RZ, 0xc0, !PT ;  /* 0x00fffff0060e7812 */ /* 0x000fe400078ec0ff */
[C---:B------:R-:W-:Y:S02]  /*0c90*/  LOP3.LUT R2, R13.reuse, R2, RZ, 0xfc, !PT ;  /* 0x000000020d027212 */ /* 0x040fe400078efcff */
[----:B------:R-:W-:Y:S02]  /*0ca0*/  LEA.HI R15, R13, UR4, RZ, 0x1a ;  /* 0x000000040d0f7c11 */ /* 0x000fe4000f8fd0ff */
[----:B------:R-:W-:-:S02]  /*0cb0*/  FSETP.GEU.AND P4, PT, R4, RZ, PT ;  /* 0x000000ff0400720b */ /* 0x000fc40003f8e000 */
[C---:B------:R-:W-:Y:S01]  /*0cc0*/  ISETP.LT.AND P0, PT, R3.reuse, 0x40, !P0 ;  /* 0x000000400300780c */ /* 0x040fe20004701270 */
[----:B------:R-:W-:Y:S02]  /*0cd0*/  IMAD.IADD R3, R3, 0x1, -R14 ;  /* 0x0000000103037824 */ /* 0x000fe400078e0a0e */
[----:B------:R-:W-:Y:S01]  /*0ce0*/  IMAD R14, R2, 0x4, R15 ;  /* 0x00000004020e7824 */ /* 0x000fe200078e020f */
[----:B------:R-:W-:Y:S02]  /*0cf0*/  FSEL R15, R4, RZ, P4 ;  /* 0x000000ff040f7208 */ /* 0x000fe40002000000 */
[----:B------:R-:W-:Y:S02]  /*0d00*/  LOP3.LUT R4, R13, 0x100, RZ, 0xfc, !PT ;  /* 0x000001000d047812 */ /* 0x000fe400078efcff */
[----:B------:R-:W-:Y:S02]  /*0d10*/  FSETP.GEU.AND P4, PT, R8, RZ, PT ;  /* 0x000000ff0800720b */ /* 0x000fe40003f8e000 */
[----:B------:R-:W-:-:S05]  /*0d20*/  LEA.HI R29, R4, UR4, RZ, 0x1a ;  /* 0x00000004041d7c11 */ /* 0x000fca000f8fd0ff */
[----:B------:R-:W-:Y:S01]  /*0d30*/  IMAD R4, R2, 0x4, R29 ;  /* 0x0000000402047824 */ /* 0x000fe200078e021d */
[----:B------:R-:W-:Y:S02]  /*0d40*/  FSEL R29, R8, RZ, P4 ;  /* 0x000000ff081d7208 */ /* 0x000fe40002000000 */
[C---:B------:R-:W-:Y:S02]  /*0d50*/  LOP3.LUT R8, R13.reuse, 0x200, RZ, 0xfc, !PT ;  /* 0x000002000d087812 */ /* 0x040fe400078efcff */
[----:B------:R-:W-:Y:S02]  /*0d60*/  LOP3.LUT R24, R13, 0x300, RZ, 0xfc, !PT ;  /* 0x000003000d187812 */ /* 0x000fe400078efcff */
[----:B------:R-:W-:Y:S02]  /*0d70*/  LEA.HI R13, R8, UR4, RZ, 0x1a ;  /* 0x00000004080d7c11 */ /* 0x000fe4000f8fd0ff */
[----:B------:R-:W-:-:S03]  /*0d80*/  FSETP.GEU.AND P4, PT, R9, RZ, PT ;  /* 0x000000ff0900720b */ /* 0x000fc60003f8e000 */
[----:B------:R-:W-:Y:S01]  /*0d90*/  IMAD R8, R2, 0x4, R13 ;  /* 0x0000000402087824 */ /* 0x000fe200078e020d */
[----:B------:R-:W-:Y:S02]  /*0da0*/  FSEL R13, R9, RZ, P4 ;  /* 0x000000ff090d7208 */ /* 0x000fe40002000000 */
[----:B------:R-:W-:Y:S01]  /*0db0*/  FSETP.GEU.AND P4, PT, R12, RZ, PT ;  /* 0x000000ff0c00720b */ /* 0x000fe20003f8e000 */
[----:B------:R0:W-:Y:S04]  /*0dc0*/  STS [R14], R15 ;  /* 0x0000000f0e007388 */ /* 0x0001e80000000800 */
[----:B------:R1:W-:Y:S01]  /*0dd0*/  STS [R4+0x400], R29 ;  /* 0x0004001d04007388 */ /* 0x0003e20000000800 */
[----:B0-----:R-:W-:Y:S02]  /*0de0*/  LEA.HI R15, R24, UR4, RZ, 0x1a ;  /* 0x00000004180f7c11 */ /* 0x001fe4000f8fd0ff */
[----:B-1----:R-:W-:-:S02]  /*0df0*/  FSEL R29, R12, RZ, P4 ;  /* 0x000000ff0c1d7208 */ /* 0x002fc40002000000 */
[----:B------:R-:W-:Y:S01]  /*0e00*/  FSETP.GEU.AND P4, PT, R20, RZ, PT ;  /* 0x000000ff1400720b */ /* 0x000fe20003f8e000 */
[----:B------:R-:W-:Y:S01]  /*0e10*/  IMAD R9, R2, 0x4, R15 ;  /* 0x0000000402097824 */ /* 0x000fe200078e020f */
[----:B------:R-:W-:Y:S02]  /*0e20*/  FSETP.GEU.AND P5, PT, R19, RZ, PT ;  /* 0x000000ff1300720b */ /* 0x000fe40003fae000 */
[----:B------:R-:W-:Y:S02]  /*0e30*/  FSEL R15, R20, RZ, P4 ;  /* 0x000000ff140f7208 */ /* 0x000fe40002000000 */
[----:B------:R-:W-:Y:S01]  /*0e40*/  FSETP.GEU.AND P4, PT, R28, RZ, PT ;  /* 0x000000ff1c00720b */ /* 0x000fe20003f8e000 */
[----:B------:R0:W-:Y:S01]  /*0e50*/  STS [R8+0x800], R13 ;  /* 0x0008000d08007388 */ /* 0x0001e20000000800 */
[----:B------:R-:W-:Y:S02]  /*0e60*/  FSETP.GEU.AND P6, PT, R25, RZ, PT ;  /* 0x000000ff1900720b */ /* 0x000fe40003fce000 */
[----:B------:R-:W-:-:S02]  /*0e70*/  FSEL R2, R19, RZ, P5 ;  /* 0x000000ff13027208 */ /* 0x000fc40002800000 */
[----:B------:R-:W-:Y:S02]  /*0e80*/  FSETP.GEU.AND P5, PT, R22, RZ, PT ;  /* 0x000000ff1600720b */ /* 0x000fe40003fae000 */
[----:B------:R-:W-:Y:S02]  /*0e90*/  FSEL R25, R25, RZ, P6 ;  /* 0x000000ff19197208 */ /* 0x000fe40003000000 */
[----:B0-----:R-:W-:Y:S02]  /*0ea0*/  FSEL R13, R28, RZ, P4 ;  /* 0x000000ff1c0d7208 */ /* 0x001fe40002000000 */
[----:B------:R-:W-:Y:S02]  /*0eb0*/  FSETP.GEU.AND P4, PT, R27, RZ, PT ;  /* 0x000000ff1b00720b */ /* 0x000fe40003f8e000 */
[----:B------:R-:W-:Y:S02]  /*0ec0*/  FSEL R22, R22, RZ, P5 ;  /* 0x000000ff16167208 */ /* 0x000fe40002800000 */
[----:B------:R-:W-:Y:S01]  /*0ed0*/  FSETP.GEU.AND P6, PT, R26, RZ, PT ;  /* 0x000000ff1a00720b */ /* 0x000fe20003fce000 */
[----:B------:R-:W-:Y:S01]  /*0ee0*/  STS [R9+0xc00], R2 ;  /* 0x000c000209007388 */ /* 0x000fe20000000800 */
[----:B------:R-:W-:-:S02]  /*0ef0*/  FSETP.GEU.AND P5, PT, R10, RZ, PT ;  /* 0x000000ff0a00720b */ /* 0x000fc40003fae000 */
[----:B------:R-:W-:Y:S01]  /*0f00*/  FSEL R27, R27, RZ, P4 ;  /* 0x000000ff1b1b7208 */ /* 0x000fe20002000000 */
[----:B------:R-:W-:Y:S01]  /*0f10*/  STS [R14+0x100], R25 ;  /* 0x000100190e007388 */ /* 0x000fe20000000800 */
[----:B------:R-:W-:Y:S02]  /*0f20*/  FSETP.GEU.AND P4, PT, R16, RZ, PT ;  /* 0x000000ff1000720b */ /* 0x000fe40003f8e000 */
[----:B------:R-:W-:Y:S01]  /*0f30*/  FSEL R19, R26, RZ, P6 ;  /* 0x000000ff1a137208 */ /* 0x000fe20003000000 */
[----:B------:R0:W-:Y:S01]  /*0f40*/  STS [R4+0x500], R15 ;  /* 0x0005000f04007388 */ /* 0x0001e20000000800 */
[----:B------:R-:W-:Y:S02]  /*0f50*/  FSETP.GEU.AND P6, PT, R17, RZ, PT ;  /* 0x000000ff1100720b */ /* 0x000fe40003fce000 */
[----:B------:R-:W-:Y:S01]  /*0f60*/  FSEL R10, R10, RZ, P5 ;  /* 0x000000ff0a0a7208 */ /* 0x000fe20002800000 */
[----:B------:R-:W-:Y:S01]  /*0f70*/  STS [R8+0x900], R29 ;  /* 0x0009001d08007388 */ /* 0x000fe20000000800 */
[----:B------:R-:W-:-:S03]  /*0f80*/  FSETP.GEU.AND P5, PT, R18, RZ, PT ;  /* 0x000000ff1200720b */ /* 0x000fc60003fae000 */
[----:B------:R-:W-:Y:S01]  /*0f90*/  STS [R9+0xd00], R22 ;  /* 0x000d001609007388 */ /* 0x000fe20000000800 */
[----:B0-----:R-:W-:-:S03]  /*0fa0*/  FSEL R15, R16, RZ, P4 ;  /* 0x000000ff100f7208 */ /* 0x001fc60002000000 */
[----:B------:R-:W-:Y:S01]  /*0fb0*/  STS [R14+0x200], R13 ;  /* 0x0002000d0e007388 */ /* 0x000fe20000000800 */
[----:B------:R-:W-:Y:S01]  /*0fc0*/  FSETP.GEU.AND P4, PT, R23, RZ, PT ;  /* 0x000000ff1700720b */ /* 0x000fe20003f8e000 */
[----:B------:R-:W-:Y:S01]  /*0fd0*/  IMAD.SHL.U32 R25, R11, 0x4, RZ ;  /* 0x000000040b197824 */ /* 0x000fe200078e00ff */
[----:B------:R-:W-:Y:S01]  /*0fe0*/  FSEL R17, R17, RZ, P6 ;  /* 0x000000ff11117208 */ /* 0x000fe20003000000 */
[----:B------:R-:W-:Y:S01]  /*0ff0*/  STS [R4+0x600], R27 ;  /* 0x0006001b04007388 */ /* 0x000fe20000000800 */
[----:B------:R-:W-:-:S03]  /*1000*/  FSEL R11, R18, RZ, P5 ;  /* 0x000000ff120b7208 */ /* 0x000fc60002800000 */
[----:B------:R-:W-:Y:S04]  /*1010*/  STS [R8+0xa00], R19 ;  /* 0x000a001308007388 */ /* 0x000fe80000000800 */
[----:B------:R0:W-:Y:S01]  /*1020*/  STS [R9+0xe00], R10 ;  /* 0x000e000a09007388 */ /* 0x0001e20000000800 */
[----:B------:R-:W-:-:S03]  /*1030*/  LOP3.LUT R2, R25, 0x3fc, RZ, 0xc0, !PT ;  /* 0x000003fc19027812 */ /* 0x000fc600078ec0ff */
[----:B------:R-:W-:Y:S01]  /*1040*/  STS [R14+0x300], R15 ;  /* 0x0003000f0e007388 */ /* 0x000fe20000000800 */
[----:B0-----:R-:W-:-:S03]  /*1050*/  FSEL R10, R23, RZ, P4 ;  /* 0x000000ff170a7208 */ /* 0x001fc60002000000 */
[----:B------:R0:W-:Y:S01]  /*1060*/  STS [R4+0x700], R17 ;  /* 0x0007001104007388 */ /* 0x0001e20000000800 */
[C---:B------:R-:W-:Y:S01]  /*1070*/  LOP3.LUT R12, R2.reuse, 0x400, RZ, 0xfc, !PT ;  /* 0x00000400020c7812 */ /* 0x040fe200078efcff */
[----:B------:R-:W1:Y:S02]  /*1080*/  LDC.64 R22, c[0x0][0x238] ;  /* 0x00008e00ff167b82 */ /* 0x000e640000000a00 */
[----:B------:R2:W-:Y:S04]  /*1090*/  STS [R8+0xb00], R11 ;  /* 0x000b000b08007388 */ /* 0x0005e80000000800 */
[----:B------:R-:W-:Y:S01]  /*10a0*/  STS [R9+0xf00], R10 ;  /* 0x000f000a09007388 */ /* 0x000fe20000000800 */
[----:B------:R-:W-:Y:S02]  /*10b0*/  LOP3.LUT R13, R2, 0x800, RZ, 0xfc, !PT ;  /* 0x00000800020d7812 */ /* 0x000fe400078efcff */
[----:B------:R-:W-:-:S02]  /*10c0*/  SHF.R.U32.HI R16, RZ, 0x8, R25 ;  /* 0x00000008ff107819 */ /* 0x000fc40000011619 */
[----:B------:R-:W-:Y:S02]  /*10d0*/  SHF.R.U32.HI R12, RZ, 0x6, R12 ;  /* 0x00000006ff0c7819 */ /* 0x000fe4000001160c */
[----:B------:R-:W-:Y:S02]  /*10e0*/  SHF.R.U32.HI R13, RZ, 0x6, R13 ;  /* 0x00000006ff0d7819 */ /* 0x000fe4000001160d */
[----:B0-----:R-:W-:Y:S02]  /*10f0*/  SGXT.U32 R4, R16, 0x2 ;  /* 0x000000021004781a */ /* 0x001fe40000000000 */
[----:B------:R-:W-:Y:S02]  /*1100*/  LOP3.LUT R14, R12, 0x1c, RZ, 0xc0, !PT ;  /* 0x0000001c0c0e7812 */ /* 0x000fe400078ec0ff */
[----:B------:R-:W-:Y:S02]  /*1110*/  LOP3.LUT R16, R13, 0x2c, RZ, 0xc0, !PT ;  /* 0x0000002c0d107812 */ /* 0x000fe400078ec0ff */
[----:B------:R-:W-:-:S02]  /*1120*/  LOP3.LUT R12, R4, 0x3fc, R25, 0xf8, !PT ;  /* 0x000003fc040c7812 */ /* 0x000fc400078ef819 */
[----:B------:R-:W-:Y:S01]  /*1130*/  LEA R13, R4, UR4, 0x2 ;  /* 0x00000004040d7c11 */ /* 0x000fe2000f8e10ff */
[----:B------:R-:W-:Y:S01]  /*1140*/  VIADD R15, R14, UR4 ;  /* 0x000000040e0f7c36 */ /* 0x000fe20008000000 */
[----:B--2---:R-:W-:Y:S01]  /*1150*/  LEA R8, R12, UR4, 0x2 ;  /* 0x000000040c087c11 */ /* 0x004fe2000f8e10ff */
[----:B------:R-:W-:Y:S01]  /*1160*/  BAR.SYNC.DEFER_BLOCKING 0x0 ;  /* 0x0000000000007b1d */ /* 0x000fe20000010000 */
[----:B------:R-:W-:Y:S02]  /*1170*/  VIADD R17, R16, UR4 ;  /* 0x0000000410117c36 */ /* 0x000fe40008000000 */
[C---:B------:R-:W-:Y:S02]  /*1180*/  IMAD R4, R2.reuse, 0x4, R13 ;  /* 0x0000000402047824 */ /* 0x040fe400078e020d */
[C---:B------:R-:W-:Y:S02]  /*1190*/  IMAD R20, R2.reuse, 0x4, R15 ;  /* 0x0000000402147824 */ /* 0x040fe400078e020f */
[C---:B------:R-:W-:Y:S01]  /*11a0*/  IMAD R26, R2.reuse, 0x4, R17 ;  /* 0x00000004021a7824 */ /* 0x040fe200078e0211 */
[----:B------:R-:W-:Y:S04]  /*11b0*/  LDS R8, [R8] ;  /* 0x0000000008087984 */ /* 0x000fe80000000800 */
[----:B------:R-:W-:Y:S04]  /*11c0*/  LDS R9, [R4+0x4] ;  /* 0x0000040004097984 */ /* 0x000fe80000000800 */
[----:B------:R-:W-:Y:S04]  /*11d0*/  LDS R10, [R4+0x8] ;  /* 0x00000800040a7984 */ /* 0x000fe80000000800 */
[----:B------:R1:W0:Y:S04]  /*11e0*/  LDS R11, [R4+0xc] ;  /* 0x00000c00040b7984 */ /* 0x0002280000000800 */
[----:B------:R-:W-:Y:S04]  /*11f0*/  LDS R12, [R20+0x1000] ;  /* 0x00100000140c7984 */ /* 0x000fe80000000800 */
[----:B------:R-:W-:Y:S04]  /*1200*/  LDS R13, [R20+0x1004] ;  /* 0x00100400140d7984 */ /* 0x000fe80000000800 */
[----:B------:R-:W-:Y:S04]  /*1210*/  LDS R14, [R20+0x1008] ;  /* 0x00100800140e7984 */ /* 0x000fe80000000800 */
[----:B------:R2:W3:Y:S04]  /*1220*/  LDS R15, [R20+0x100c] ;  /* 0x00100c00140f7984 */ /* 0x0004e80000000800 */
[----:B------:R-:W-:Y:S04]  /*1230*/  LDS R16, [R26+0x2000] ;  /* 0x002000001a107984 */ /* 0x000fe80000000800 */
[----:B------:R-:W-:Y:S04]  /*1240*/  LDS R17, [R26+0x2004] ;  /* 0x002004001a117984 */ /* 0x000fe80000000800 */
[----:B------:R-:W-:Y:S04]  /*1250*/  LDS R18, [R26+0x2008] ;  /* 0x002008001a127984 */ /* 0x000fe80000000800 */
[----:B------:R-:W4:Y:S01]  /*1260*/  LDS R19, [R26+0x200c] ;  /* 0x00200c001a137984 */ /* 0x000f220000000800 */
[----:B------:R-:W-:-:S04]  /*1270*/  LOP3.LUT R24, R2, 0xc00, RZ, 0xfc, !PT ;  /* 0x00000c0002187812 */ /* 0x000fc800078efcff */
[----:B------:R-:W-:-:S04]  /*1280*/  SHF.R.U32.HI R24, RZ, 0x6, R24 ;  /* 0x00000006ff187819 */ /* 0x000fc80000011618 */
[----:B------:R-:W-:Y:S01]  /*1290*/  LOP3.LUT R24, R24, 0x3c, RZ, 0xc0, !PT ;  /* 0x0000003c18187812 */ /* 0x000fe200078ec0ff */
[----:B-1----:R-:W-:-:S04]  /*12a0*/  IMAD.WIDE R4, R5, 0x4, R22 ;  /* 0x0000000405047825 */ /* 0x002fc800078e0216 */
[----:B------:R-:W-:Y:S02]  /*12b0*/  VIADD R27, R24, UR4 ;  /* 0x00000004181b7c36 */ /* 0x000fe40008000000 */
[--C-:B--2---:R-:W-:Y:S01]  /*12c0*/  IMAD.WIDE R20, R21, 0x4, R22.reuse ;  /* 0x0000000415147825 */ /* 0x104fe200078e0216 */
[----:B0-----:R0:W-:Y:S03]  /*12d0*/  @P3 STG.E.128 desc[UR6][R4.64], R8 ;  /* 0x0000000804003986 */ /* 0x0011e6000c101d06 */
[----:B------:R-:W-:Y:S01]  /*12e0*/  IMAD.WIDE R24, R7, 0x4, R22 ;  /* 0x0000000407187825 */ /* 0x000fe200078e0216 */
[----:B---3--:R0:W-:Y:S03]  /*12f0*/  @P2 STG.E.128 desc[UR6][R20.64], R12 ;  /* 0x0000000c14002986 */ /* 0x0081e6000c101d06 */
[----:B------:R-:W-:Y:S01]  /*1300*/  IMAD R27, R2, 0x4, R27 ;  /* 0x00000004021b7824 */ /* 0x000fe200078e021b */
[----:B----4-:R0:W-:Y:S02]  /*1310*/  @P1 STG.E.128 desc[UR6][R24.64], R16 ;  /* 0x0000001018001986 */ /* 0x0101e4000c101d06 */
[----:B0-----:R-:W-:Y:S05]  /*1320*/  @!P0 EXIT ;  /* 0x000000000000894d */ /* 0x001fea0003800000 */
[----:B0-----:R-:W-:Y:S01]  /*1330*/  LDS R8, [R27+0x3000] ;  /* 0x003000001b087984 */ /* 0x001fe20000000800 */
[----:B------:R-:W-:Y:S02]  /*1340*/  IMAD.SHL.U32 R6, R6, 0x400, RZ ;  /* 0x0000040006067824 */ /* 0x000fe400078e00ff */
[----:B------:R-:W-:Y:S01]  /*1350*/  IMAD R3, R3, 0x100, R0 ;  /* 0x0000010003037824 */ /* 0x000fe200078e0200 */
[----:B------:R-:W-:Y:S02]  /*1360*/  LDS R9, [R27+0x3004] ;  /* 0x003004001b097984 */ /* 0x000fe40000000800 */
[----:B------:R-:W-:Y:S02]  /*1370*/  LOP3.LUT R6, R6, 0xffffc000, RZ, 0xc0, !PT ;  /* 0xffffc00006067812 */ /* 0x000fe400078ec0ff */
[----:B------:R-:W-:Y:S03]  /*1380*/  LDS R10, [R27+0x3008] ;  /* 0x003008001b0a7984 */ /* 0x000fe60000000800 */
[----:B------:R-:W-:Y:S01]  /*1390*/  IMAD.IADD R3, R3, 0x1, R6 ;  /* 0x0000000103037824 */ /* 0x000fe200078e0206 */
[----:B------:R-:W0:Y:S03]  /*13a0*/  LDS R11, [R27+0x300c] ;  /* 0x00300c001b0b7984 */ /* 0x000e260000000800 */
[----:B------:R-:W-:-:S05]  /*13b0*/  IMAD.WIDE R22, R3, 0x4, R22 ;  /* 0x0000000403167825 */ /* 0x000fca00078e0216 */
[----:B0-----:R-:W-:Y:S01]  /*13c0*/  STG.E.128 desc[UR6][R22.64], R8 ;  /* 0x0000000816007986 */ /* 0x001fe2000c101d06 */
[----:B------:R-:W-:Y:S05]  /*13d0*/  EXIT ;  /* 0x000000000000794d */ /* 0x000fea0003800000 */
.L_x_0:
[----:B------:R-:W-:-:S00]  /*13e0*/  BRA `(.L_x_0) ;  /* 0xfffffffc00fc7947 */ /* 0x000fc0000383ffff */
[----:B------:R-:W-:-:S00]  /*13f0*/  NOP ;  /* 0x0000000000007918 */ /* 0x000fc00000000000 */
        /* <DEDUP_REMOVED lines=8> */
.L_x_1:


//--------------------- .nv.global.init           --------------------------
	.section	.nv.global.init,"aw",@progbits
.nv.global.init:
	.type		_$_str,@object
	.size		_$_str,(_$_str_$_2 - _$_str)
_$_str:
        /*0000*/ 	.byte	0x5f, 0x5f, 0x43, 0x55, 0x44, 0x41, 0x5f, 0x46, 0x54, 0x5a, 0x00
	.type		_$_str_$_2,@object
	.size		_$_str_$_2,(.L_1 - _$_str_$_2)
_$_str_$_2:
        /*000b*/ 	.byte	0x5f, 0x5f, 0x43, 0x55, 0x44, 0x41, 0x5f, 0x50, 0x52, 0x45, 0x43, 0x5f, 0x53, 0x51, 0x52, 0x54
        /*001b*/ 	.byte	0x00
.L_1:


//--------------------- .nv.shared.triton_poi_fused__native_batch_norm_legit_no_training_relu_13 --------------------------
	.section	.nv.shared.triton_poi_fused__native_batch_norm_legit_no_training_relu_13,"aw",@nobits
	.sectionflags	@""
	.align	16
	.zero		1024


//--------------------- .nv.constant0.triton_poi_fused__native_batch_norm_legit_no_training_relu_13 --------------------------
	.section	.nv.constant0.triton_poi_fused__native_batch_norm_legit_no_training_relu_13,"a",@progbits
	.sectionflags	@""
	.align	4
.nv.constant0.triton_poi_fused__native_batch_norm_legit_no_training_relu_13:
	.zero		584
